//
// Generated by NVIDIA NVVM Compiler
//
// Compiler Build ID: CL-36424714
// Cuda compilation tools, release 13.0, V13.0.88
// Based on NVVM 20.0.0
//

.version 9.0
.target sm_100
.address_size 64

	// .globl	_Z24image_to_hisogram_simplePhPi

.visible .entry _Z24image_to_hisogram_simplePhPi(
	.param .u64 .ptr .align 1 _Z24image_to_hisogram_simplePhPi_param_0,
	.param .u64 .ptr .align 1 _Z24image_to_hisogram_simplePhPi_param_1
)
{


	ret;

}
	// .globl	_Z18histogram_distancePiS_Pd
.visible .entry _Z18histogram_distancePiS_Pd(
	.param .u64 .ptr .align 1 _Z18histogram_distancePiS_Pd_param_0,
	.param .u64 .ptr .align 1 _Z18histogram_distancePiS_Pd_param_1,
	.param .u64 .ptr .align 1 _Z18histogram_distancePiS_Pd_param_2
)
{


	ret;

}


// ===== COMPILED SASS (sm_100) =====

	.target	sm_100

	.elftype	@"ET_EXEC"


//--------------------- .note.nv.tkinfo           --------------------------
	.section	.note.nv.tkinfo,"",@"SHT_NOTE"
	.sectionflags	@"SHF_NOTE_NV_TKINFO"
	.tkinfo
        /*0018*/ 	.word	0x00000002
        /*0030*/ 	.string	""
        /*0030*/ 	.string	"ptxas"
        /*0030*/ 	.string	"Cuda compilation tools, release 13.0, V13.0.88"
        /*0030*/ 	.string	"Build cuda_13.0.r13.0/compiler.36424714_0"
        /*0030*/ 	.string	"-arch sm_100 -m 64 "



//--------------------- .note.nv.cuinfo           --------------------------
	.section	.note.nv.cuinfo,"",@"SHT_NOTE"
	.sectionflags	@"SHF_NOTE_NV_CUINFO"
        /*0018*/ 	.short	0x0002
        /*001a*/ 	.short	0x0064
        /*001c*/ 	.short	0x0082
	.zero		2


//--------------------- .nv.info                  --------------------------
	.section	.nv.info,"",@"SHT_CUDA_INFO"
	.align	4


	//----- nvinfo : EIATTR_REGCOUNT
	.align		4
        /*0000*/ 	.byte	0x04, 0x2f
        /*0002*/ 	.short	(.L_1 - .L_0)
	.align		4
.L_0:
        /*0004*/ 	.word	index@(_Z24image_to_hisogram_simplePhPi)
        /*0008*/ 	.word	0x00000004


	//----- nvinfo : EIATTR_FRAME_SIZE
	.align		4
.L_1:
        /*000c*/ 	.byte	0x04, 0x11
        /*000e*/ 	.short	(.L_3 - .L_2)
	.align		4
.L_2:
        /*0010*/ 	.word	index@(_Z24image_to_hisogram_simplePhPi)
        /*0014*/ 	.word	0x00000000


	//----- nvinfo : EIATTR_REGCOUNT
	.align		4
.L_3:
        /*0018*/ 	.byte	0x04, 0x2f
        /*001a*/ 	.short	(.L_5 - .L_4)
	.align		4
.L_4:
        /*001c*/ 	.word	index@(_Z18histogram_distancePiS_Pd)
        /*0020*/ 	.word	0x00000004


	//----- nvinfo : EIATTR_FRAME_SIZE
	.align		4
.L_5:
        /*0024*/ 	.byte	0x04, 0x11
        /*0026*/ 	.short	(.L_7 - .L_6)
	.align		4
.L_6:
        /*0028*/ 	.word	index@(_Z18histogram_distancePiS_Pd)
        /*002c*/ 	.word	0x00000000


	//----- nvinfo : EIATTR_MIN_STACK_SIZE
	.align		4
.L_7:
        /*0030*/ 	.byte	0x04, 0x12
        /*0032*/ 	.short	(.L_9 - .L_8)
	.align		4
.L_8:
        /*0034*/ 	.word	index@(_Z18histogram_distancePiS_Pd)
        /*0038*/ 	.word	0x00000000


	//----- nvinfo : EIATTR_MIN_STACK_SIZE
	.align		4
.L_9:
        /*003c*/ 	.byte	0x04, 0x12
        /*003e*/ 	.short	(.L_11 - .L_10)
	.align		4
.L_10:
        /*0040*/ 	.word	index@(_Z24image_to_hisogram_simplePhPi)
        /*0044*/ 	.word	0x00000000
.L_11:


//--------------------- .nv.compat                --------------------------
	.section	.nv.compat,"",@"SHT_CUDA_COMPAT_INFO"
	.align	4
        /*0000*/ 	.byte	0x02, 0x09, 0x00, 0x00, 0x02, 0x02, 0x01, 0x00, 0x02, 0x05, 0x05, 0x00, 0x03, 0x07, 0x01, 0x01
        /*0010*/ 	.byte	0x02, 0x03, 0x00, 0x00, 0x02, 0x06, 0x01, 0x00, 0x04, 0x0b, 0x08, 0x00, 0x09, 0x00, 0x00, 0x00
        /*0020*/ 	.byte	0x00, 0x00, 0x00, 0x00


//--------------------- .nv.info._Z18histogram_distancePiS_Pd --------------------------
	.section	.nv.info._Z18histogram_distancePiS_Pd,"",@"SHT_CUDA_INFO"
	.sectionflags	@""
	.align	4


	//----- nvinfo : EIATTR_CUDA_API_VERSION
	.align		4
        /*0000*/ 	.byte	0x04, 0x37
        /*0002*/ 	.short	(.L_13 - .L_12)
.L_12:
        /*0004*/ 	.word	0x00000082


	//----- nvinfo : EIATTR_KPARAM_INFO
	.align		4
.L_13:
        /*0008*/ 	.byte	0x04, 0x17
        /*000a*/ 	.short	(.L_15 - .L_14)
.L_14:
        /*000c*/ 	.word	0x00000000
        /*0010*/ 	.short	0x0002
        /*0012*/ 	.short	0x0010
        /*0014*/ 	.byte	0x00, 0xf5, 0x21, 0x00


	//----- nvinfo : EIATTR_KPARAM_INFO
	.align		4
.L_15:
        /*0018*/ 	.byte	0x04, 0x17
        /*001a*/ 	.short	(.L_17 - .L_16)
.L_16:
        /*001c*/ 	.word	0x00000000
        /*0020*/ 	.short	0x0001
        /*0022*/ 	.short	0x0008
        /*0024*/ 	.byte	0x00, 0xf5, 0x21, 0x00


	//----- nvinfo : EIATTR_KPARAM_INFO
	.align		4
.L_17:
        /*0028*/ 	.byte	0x04, 0x17
        /*002a*/ 	.short	(.L_19 - .L_18)
.L_18:
        /*002c*/ 	.word	0x00000000
        /*0030*/ 	.short	0x0000
        /*0032*/ 	.short	0x0000
        /*0034*/ 	.byte	0x00, 0xf5, 0x21, 0x00


	//----- nvinfo : EIATTR_SPARSE_MMA_MASK
	.align		4
.L_19:
        /*0038*/ 	.byte	0x03, 0x50
        /*003a*/ 	.short	0x0000


	//----- nvinfo : EIATTR_MAXREG_COUNT
	.align		4
        /*003c*/ 	.byte	0x03, 0x1b
        /*003e*/ 	.short	0x00ff


	//----- nvinfo : EIATTR_MERCURY_ISA_VERSION
	.align		4
        /*0040*/ 	.byte	0x03, 0x5f
        /*0042*/ 	.short	0x0101


	//----- nvinfo : EIATTR_VRC_CTA_INIT_COUNT
	.align		4
        /*0044*/ 	.byte	0x02, 0x4a
	.zero		1
	.zero		1


	//----- nvinfo : EIATTR_EXIT_INSTR_OFFSETS
	.align		4
        /*0048*/ 	.byte	0x04, 0x1c
        /*004a*/ 	.short	(.L_21 - .L_20)


	//   ....[0]....
.L_20:
        /*004c*/ 	.word	0x00000010


	//----- nvinfo : EIATTR_CBANK_PARAM_SIZE
	.align		4
.L_21:
        /*0050*/ 	.byte	0x03, 0x19
        /*0052*/ 	.short	0x0018


	//----- nvinfo : EIATTR_PARAM_CBANK
	.align		4
        /*0054*/ 	.byte	0x04, 0x0a
        /*0056*/ 	.short	(.L_23 - .L_22)
	.align		4
.L_22:
        /*0058*/ 	.word	index@(.nv.constant0._Z18histogram_distancePiS_Pd)
        /*005c*/ 	.short	0x0380
        /*005e*/ 	.short	0x0018


	//----- nvinfo : EIATTR_SW_WAR
	.align		4
.L_23:
        /*0060*/ 	.byte	0x04, 0x36
        /*0062*/ 	.short	(.L_25 - .L_24)
.L_24:
        /*0064*/ 	.word	0x00000008
.L_25:


//--------------------- .nv.info._Z24image_to_hisogram_simplePhPi --------------------------
	.section	.nv.info._Z24image_to_hisogram_simplePhPi,"",@"SHT_CUDA_INFO"
	.sectionflags	@""
	.align	4


	//----- nvinfo : EIATTR_CUDA_API_VERSION
	.align		4
        /*0000*/ 	.byte	0x04, 0x37
        /*0002*/ 	.short	(.L_27 - .L_26)
.L_26:
        /*0004*/ 	.word	0x00000082


	//----- nvinfo : EIATTR_KPARAM_INFO
	.align		4
.L_27:
        /*0008*/ 	.byte	0x04, 0x17
        /*000a*/ 	.short	(.L_29 - .L_28)
.L_28:
        /*000c*/ 	.word	0x00000000
        /*0010*/ 	.short	0x0001
        /*0012*/ 	.short	0x0008
        /*0014*/ 	.byte	0x00, 0xf5, 0x21, 0x00


	//----- nvinfo : EIATTR_KPARAM_INFO
	.align		4
.L_29:
        /*0018*/ 	.byte	0x04, 0x17
        /*001a*/ 	.short	(.L_31 - .L_30)
.L_30:
        /*001c*/ 	.word	0x00000000
        /*0020*/ 	.short	0x0000
        /*0022*/ 	.short	0x0000
        /*0024*/ 	.byte	0x00, 0xf5, 0x21, 0x00


	//----- nvinfo : EIATTR_SPARSE_MMA_MASK
	.align		4
.L_31:
        /*0028*/ 	.byte	0x03, 0x50
        /*002a*/ 	.short	0x0000


	//----- nvinfo : EIATTR_MAXREG_COUNT
	.align		4
        /*002c*/ 	.byte	0x03, 0x1b
        /*002e*/ 	.short	0x00ff


	//----- nvinfo : EIATTR_MERCURY_ISA_VERSION
	.align		4
        /*0030*/ 	.byte	0x03, 0x5f
        /*0032*/ 	.short	0x0101


	//----- nvinfo : EIATTR_VRC_CTA_INIT_COUNT
	.align		4
        /*0034*/ 	.byte	0x02, 0x4a
	.zero		1
	.zero		1


	//----- nvinfo : EIATTR_EXIT_INSTR_OFFSETS
	.align		4
        /*0038*/ 	.byte	0x04, 0x1c
        /*003a*/ 	.short	(.L_33 - .L_32)


	//   ....[0]....
.L_32:
        /*003c*/ 	.word	0x00000010


	//----- nvinfo : EIATTR_CBANK_PARAM_SIZE
	.align		4
.L_33:
        /*0040*/ 	.byte	0x03, 0x19
        /*0042*/ 	.short	0x0010


	//----- nvinfo : EIATTR_PARAM_CBANK
	.align		4
        /*0044*/ 	.byte	0x04, 0x0a
        /*0046*/ 	.short	(.L_35 - .L_34)
	.align		4
.L_34:
        /*0048*/ 	.word	index@(.nv.constant0._Z24image_to_hisogram_simplePhPi)
        /*004c*/ 	.short	0x0380
        /*004e*/ 	.short	0x0010


	//----- nvinfo : EIATTR_SW_WAR
	.align		4
.L_35:
        /*0050*/ 	.byte	0x04, 0x36
        /*0052*/ 	.short	(.L_37 - .L_36)
.L_36:
        /*0054*/ 	.word	0x00000008
.L_37:


//--------------------- .nv.callgraph             --------------------------
	.section	.nv.callgraph,"",@"SHT_CUDA_CALLGRAPH"
	.align	4
	.sectionentsize	8
	.align		4
        /*0000*/ 	.word	0x00000000
	.align		4
        /*0004*/ 	.word	0xffffffff
	.align		4
        /*0008*/ 	.word	0x00000000
	.align		4
        /*000c*/ 	.word	0xfffffffe
	.align		4
        /*0010*/ 	.word	0x00000000
	.align		4
        /*0014*/ 	.word	0xfffffffd
	.align		4
        /*0018*/ 	.word	0x00000000
	.align		4
        /*001c*/ 	.word	0xfffffffc


//--------------------- .text._Z18histogram_distancePiS_Pd --------------------------
	.section	.text._Z18histogram_distancePiS_Pd,"ax",@progbits
	.align	128
        .global         _Z18histogram_distancePiS_Pd
        .type           _Z18histogram_distancePiS_Pd,@function
        .size           _Z18histogram_distancePiS_Pd,(.L_x_2 - _Z18histogram_distancePiS_Pd)
        .other          _Z18histogram_distancePiS_Pd,@"STO_CUDA_ENTRY STV_DEFAULT"
_Z18histogram_distancePiS_Pd:
.text._Z18histogram_distancePiS_Pd:
[----:B------:R-:W-:Y:S01]  /*0000*/  LDC R1, c[0x0][0x37c] ;  /* 0x0000df00ff017b82 */ /* 0x000fe20000000800 */
[----:B------:R-:W-:Y:S05]  /*0010*/  EXIT ;  /* 0x000000000000794d */ /* 0x000fea0003800000 */
.L_x_0:
[----:B------:R-:W-:-:S00]  /*0020*/  BRA `(.L_x_0) ;  /* 0xfffffffc00fc7947 */ /* 0x000fc0000383ffff */
[----:B------:R-:W-:-:S00]  /*0030*/  NOP ;  /* 0x0000000000007918 */ /* 0x000fc00000000000 */
        /* <DEDUP_REMOVED lines=12> */
.L_x_2:


//--------------------- .text._Z24image_to_hisogram_simplePhPi --------------------------
	.section	.text._Z24image_to_hisogram_simplePhPi,"ax",@progbits
	.align	128
        .global         _Z24image_to_hisogram_simplePhPi
        .type           _Z24image_to_hisogram_simplePhPi,@function
        .size           _Z24image_to_hisogram_simplePhPi,(.L_x_3 - _Z24image_to_hisogram_simplePhPi)
        .other          _Z24image_to_hisogram_simplePhPi,@"STO_CUDA_ENTRY STV_DEFAULT"
_Z24image_to_hisogram_simplePhPi:
.text._Z24image_to_hisogram_simplePhPi:
[----:B------:R-:W-:Y:S01]  /*0000*/  LDC R1, c[0x0][0x37c] ;  /* 0x0000df00ff017b82 */ /* 0x000fe20000000800 */
[----:B------:R-:W-:Y:S05]  /*0010*/  EXIT ;  /* 0x000000000000794d */ /* 0x000fea0003800000 */
.L_x_1:
        /* <DEDUP_REMOVED lines=14> */
.L_x_3:


//--------------------- .nv.shared.reserved.0     --------------------------
	.section	.nv.shared.reserved.0,"aw",@nobits
	.weak		__nv_reservedSMEM_offset_0_alias
	.size		__nv_reservedSMEM_offset_0_alias, 0, 64
	.other		__nv_reservedSMEM_offset_0_alias,@"STO_CUDA_RESERVED_SHARED STV_DEFAULT"
__nv_reservedSMEM_offset_0_alias:
	.zero		0
	.zero		64


//--------------------- .nv.constant0._Z18histogram_distancePiS_Pd --------------------------
	.section	.nv.constant0._Z18histogram_distancePiS_Pd,"a",@progbits
	.sectionflags	@""
	.align	4
.nv.constant0._Z18histogram_distancePiS_Pd:
	.zero		920


//--------------------- .nv.constant0._Z24image_to_hisogram_simplePhPi --------------------------
	.section	.nv.constant0._Z24image_to_hisogram_simplePhPi,"a",@progbits
	.sectionflags	@""
	.align	4
.nv.constant0._Z24image_to_hisogram_simplePhPi:
	.zero		912


//--------------------- SYMBOLS --------------------------

	.type		.nv.reservedSmem.offset0,@object
	.size		.nv.reservedSmem.offset0,0x4
